//
// Generated by NVIDIA NVVM Compiler
//
// Compiler Build ID: CL-36424714
// Cuda compilation tools, release 13.0, V13.0.88
// Based on NVVM 20.0.0
//

.version 9.0
.target sm_100
.address_size 64

	// .globl	_Z16prefix_scan_stepPiS_ii
.extern .shared .align 16 .b8 sdata[];
.extern .shared .align 16 .b8 scnt[];

.visible .entry _Z16prefix_scan_stepPiS_ii(
	.param .u64 .ptr .align 1 _Z16prefix_scan_stepPiS_ii_param_0,
	.param .u64 .ptr .align 1 _Z16prefix_scan_stepPiS_ii_param_1,
	.param .u32 _Z16prefix_scan_stepPiS_ii_param_2,
	.param .u32 _Z16prefix_scan_stepPiS_ii_param_3
)
{
	.reg .pred 	%p<5>;
	.reg .b32 	%r<16>;
	.reg .b64 	%rd<11>;

	ld.param.u64 	%rd3, [_Z16prefix_scan_stepPiS_ii_param_0];
	ld.param.u64 	%rd2, [_Z16prefix_scan_stepPiS_ii_param_1];
	ld.param.u32 	%r3, [_Z16prefix_scan_stepPiS_ii_param_2];
	ld.param.u32 	%r4, [_Z16prefix_scan_stepPiS_ii_param_3];
	cvta.to.global.u64 	%rd1, %rd3;
	mov.u32 	%r5, %tid.x;
	mov.u32 	%r6, %ntid.x;
	mov.u32 	%r7, %ctaid.x;
	mad.lo.s32 	%r1, %r6, %r7, %r5;
	mul.wide.s32 	%rd4, %r1, 4;
	add.s64 	%rd5, %rd1, %rd4;
	ld.global.u32 	%r8, [%rd5];
	shl.b32 	%r9, %r5, 2;
	mov.u32 	%r10, sdata;
	add.s32 	%r2, %r10, %r9;
	st.shared.u32 	[%r2], %r8;
	bar.sync 	0;
	setp.lt.s32 	%p1, %r1, %r4;
	setp.ge.s32 	%p2, %r1, %r3;
	or.pred  	%p3, %p2, %p1;
	@%p3 bra 	$L__BB0_2;
	sub.s32 	%r11, %r1, %r4;
	mul.wide.s32 	%rd6, %r11, 4;
	add.s64 	%rd7, %rd1, %rd6;
	ld.global.u32 	%r12, [%rd7];
	ld.shared.u32 	%r13, [%r2];
	add.s32 	%r14, %r13, %r12;
	st.shared.u32 	[%r2], %r14;
$L__BB0_2:
	setp.ge.s32 	%p4, %r1, %r3;
	bar.sync 	0;
	@%p4 bra 	$L__BB0_4;
	ld.shared.u32 	%r15, [%r2];
	cvta.to.global.u64 	%rd8, %rd2;
	add.s64 	%rd10, %rd8, %rd4;
	st.global.u32 	[%rd10], %r15;
$L__BB0_4:
	ret;

}
	// .globl	_Z19shmem_reduce_kernelPiPKii
.visible .entry _Z19shmem_reduce_kernelPiPKii(
	.param .u64 .ptr .align 1 _Z19shmem_reduce_kernelPiPKii_param_0,
	.param .u64 .ptr .align 1 _Z19shmem_reduce_kernelPiPKii_param_1,
	.param .u32 _Z19shmem_reduce_kernelPiPKii_param_2
)
{
	.reg .pred 	%p<7>;
	.reg .b32 	%r<20>;
	.reg .b64 	%rd<9>;

	ld.param.u64 	%rd1, [_Z19shmem_reduce_kernelPiPKii_param_0];
	ld.param.u64 	%rd2, [_Z19shmem_reduce_kernelPiPKii_param_1];
	ld.param.u32 	%r8, [_Z19shmem_reduce_kernelPiPKii_param_2];
	cvta.to.global.u64 	%rd3, %rd2;
	mov.u32 	%r1, %tid.x;
	mov.u32 	%r19, %ntid.x;
	mov.u32 	%r3, %ctaid.x;
	mad.lo.s32 	%r4, %r19, %r3, %r1;
	mul.wide.s32 	%rd4, %r4, 4;
	add.s64 	%rd5, %rd3, %rd4;
	ld.global.u32 	%r9, [%rd5];
	shl.b32 	%r10, %r1, 2;
	mov.u32 	%r11, sdata;
	add.s32 	%r5, %r11, %r10;
	st.shared.u32 	[%r5], %r9;
	bar.sync 	0;
	setp.lt.u32 	%p1, %r19, 2;
	@%p1 bra 	$L__BB1_4;
$L__BB1_1:
	shr.u32 	%r7, %r19, 1;
	setp.ge.u32 	%p2, %r1, %r7;
	add.s32 	%r12, %r7, %r4;
	setp.ge.u32 	%p3, %r12, %r8;
	or.pred  	%p4, %p2, %p3;
	@%p4 bra 	$L__BB1_3;
	shl.b32 	%r13, %r7, 2;
	add.s32 	%r14, %r5, %r13;
	ld.shared.u32 	%r15, [%r14];
	ld.shared.u32 	%r16, [%r5];
	add.s32 	%r17, %r16, %r15;
	st.shared.u32 	[%r5], %r17;
$L__BB1_3:
	bar.sync 	0;
	setp.gt.u32 	%p5, %r19, 3;
	mov.u32 	%r19, %r7;
	@%p5 bra 	$L__BB1_1;
$L__BB1_4:
	setp.ne.s32 	%p6, %r1, 0;
	@%p6 bra 	$L__BB1_6;
	ld.shared.u32 	%r18, [sdata];
	cvta.to.global.u64 	%rd6, %rd1;
	mul.wide.u32 	%rd7, %r3, 4;
	add.s64 	%rd8, %rd6, %rd7;
	st.global.u32 	[%rd8], %r18;
$L__BB1_6:
	ret;

}
	// .globl	_Z21global_counter_kernelPiS_i
.visible .entry _Z21global_counter_kernelPiS_i(
	.param .u64 .ptr .align 1 _Z21global_counter_kernelPiS_i_param_0,
	.param .u64 .ptr .align 1 _Z21global_counter_kernelPiS_i_param_1,
	.param .u32 _Z21global_counter_kernelPiS_i_param_2
)
{
	.reg .pred 	%p<2>;
	.reg .b32 	%r<12>;
	.reg .b64 	%rd<9>;

	ld.param.u64 	%rd1, [_Z21global_counter_kernelPiS_i_param_0];
	ld.param.u64 	%rd2, [_Z21global_counter_kernelPiS_i_param_1];
	ld.param.u32 	%r2, [_Z21global_counter_kernelPiS_i_param_2];
	mov.u32 	%r3, %tid.x;
	mov.u32 	%r4, %ntid.x;
	mov.u32 	%r5, %ctaid.x;
	mad.lo.s32 	%r1, %r4, %r5, %r3;
	setp.ge.s32 	%p1, %r1, %r2;
	@%p1 bra 	$L__BB2_2;
	cvta.to.global.u64 	%rd3, %rd1;
	cvta.to.global.u64 	%rd4, %rd2;
	mul.wide.s32 	%rd5, %r1, 4;
	add.s64 	%rd6, %rd3, %rd5;
	ld.global.u32 	%r6, [%rd6];
	mul.hi.s32 	%r7, %r6, 1374389535;
	shr.u32 	%r8, %r7, 31;
	shr.s32 	%r9, %r7, 5;
	add.s32 	%r10, %r9, %r8;
	mul.wide.s32 	%rd7, %r10, 4;
	add.s64 	%rd8, %rd4, %rd7;
	atom.global.add.u32 	%r11, [%rd8], 1;
$L__BB2_2:
	ret;

}
	// .globl	_Z20shmem_counter_kernelPiS_ii
.visible .entry _Z20shmem_counter_kernelPiS_ii(
	.param .u64 .ptr .align 1 _Z20shmem_counter_kernelPiS_ii_param_0,
	.param .u64 .ptr .align 1 _Z20shmem_counter_kernelPiS_ii_param_1,
	.param .u32 _Z20shmem_counter_kernelPiS_ii_param_2,
	.param .u32 _Z20shmem_counter_kernelPiS_ii_param_3
)
{
	.reg .pred 	%p<4>;
	.reg .b32 	%r<22>;
	.reg .b64 	%rd<9>;

	ld.param.u64 	%rd1, [_Z20shmem_counter_kernelPiS_ii_param_0];
	ld.param.u64 	%rd2, [_Z20shmem_counter_kernelPiS_ii_param_1];
	ld.param.u32 	%r5, [_Z20shmem_counter_kernelPiS_ii_param_2];
	ld.param.u32 	%r6, [_Z20shmem_counter_kernelPiS_ii_param_3];
	mov.u32 	%r1, %tid.x;
	setp.gt.u32 	%p1, %r1, 9;
	shl.b32 	%r7, %r1, 2;
	mov.u32 	%r8, scnt;
	add.s32 	%r2, %r8, %r7;
	@%p1 bra 	$L__BB3_2;
	mov.b32 	%r9, 0;
	st.shared.u32 	[%r2], %r9;
$L__BB3_2:
	bar.sync 	0;
	mov.u32 	%r10, %ntid.x;
	mov.u32 	%r3, %ctaid.x;
	mad.lo.s32 	%r4, %r10, %r3, %r1;
	setp.ge.s32 	%p2, %r4, %r5;
	@%p2 bra 	$L__BB3_4;
	cvta.to.global.u64 	%rd3, %rd1;
	mul.wide.s32 	%rd4, %r4, 4;
	add.s64 	%rd5, %rd3, %rd4;
	ld.global.u32 	%r11, [%rd5];
	mul.hi.s32 	%r12, %r11, 1374389535;
	shr.u32 	%r13, %r12, 31;
	shr.s32 	%r14, %r12, 5;
	add.s32 	%r15, %r14, %r13;
	shl.b32 	%r16, %r15, 2;
	add.s32 	%r18, %r8, %r16;
	atom.shared.add.u32 	%r19, [%r18], 1;
$L__BB3_4:
	setp.gt.u32 	%p3, %r1, 9;
	bar.sync 	0;
	@%p3 bra 	$L__BB3_6;
	ld.shared.u32 	%r20, [%r2];
	mad.lo.s32 	%r21, %r6, %r1, %r3;
	cvta.to.global.u64 	%rd6, %rd2;
	mul.wide.u32 	%rd7, %r21, 4;
	add.s64 	%rd8, %rd6, %rd7;
	st.global.u32 	[%rd8], %r20;
$L__BB3_6:
	ret;

}


// ===== COMPILED SASS (sm_100) =====

	.target	sm_100

	.elftype	@"ET_EXEC"


//--------------------- .note.nv.tkinfo           --------------------------
	.section	.note.nv.tkinfo,"",@"SHT_NOTE"
	.sectionflags	@"SHF_NOTE_NV_TKINFO"
	.tkinfo
        /*0018*/ 	.word	0x00000002
        /*0030*/ 	.string	""
        /*0030*/ 	.string	"ptxas"
        /*0030*/ 	.string	"Cuda compilation tools, release 13.0, V13.0.88"
        /*0030*/ 	.string	"Build cuda_13.0.r13.0/compiler.36424714_0"
        /*0030*/ 	.string	"-arch sm_100 -m 64 "



//--------------------- .note.nv.cuinfo           --------------------------
	.section	.note.nv.cuinfo,"",@"SHT_NOTE"
	.sectionflags	@"SHF_NOTE_NV_CUINFO"
        /*0018*/ 	.short	0x0002
        /*001a*/ 	.short	0x0064
        /*001c*/ 	.short	0x0082
	.zero		2


//--------------------- .nv.info                  --------------------------
	.section	.nv.info,"",@"SHT_CUDA_INFO"
	.align	4


	//----- nvinfo : EIATTR_REGCOUNT
	.align		4
        /*0000*/ 	.byte	0x04, 0x2f
        /*0002*/ 	.short	(.L_1 - .L_0)
	.align		4
.L_0:
        /*0004*/ 	.word	index@(_Z16prefix_scan_stepPiS_ii)
        /*0008*/ 	.word	0x0000000c


	//----- nvinfo : EIATTR_FRAME_SIZE
	.align		4
.L_1:
        /*000c*/ 	.byte	0x04, 0x11
        /*000e*/ 	.short	(.L_3 - .L_2)
	.align		4
.L_2:
        /*0010*/ 	.word	index@(_Z16prefix_scan_stepPiS_ii)
        /*0014*/ 	.word	0x00000000


	//----- nvinfo : EIATTR_REGCOUNT
	.align		4
.L_3:
        /*0018*/ 	.byte	0x04, 0x2f
        /*001a*/ 	.short	(.L_5 - .L_4)
	.align		4
.L_4:
        /*001c*/ 	.word	index@(_Z19shmem_reduce_kernelPiPKii)
        /*0020*/ 	.word	0x0000000c


	//----- nvinfo : EIATTR_FRAME_SIZE
	.align		4
.L_5:
        /*0024*/ 	.byte	0x04, 0x11
        /*0026*/ 	.short	(.L_7 - .L_6)
	.align		4
.L_6:
        /*0028*/ 	.word	index@(_Z19shmem_reduce_kernelPiPKii)
        /*002c*/ 	.word	0x00000000


	//----- nvinfo : EIATTR_REGCOUNT
	.align		4
.L_7:
        /*0030*/ 	.byte	0x04, 0x2f
        /*0032*/ 	.short	(.L_9 - .L_8)
	.align		4
.L_8:
        /*0034*/ 	.word	index@(_Z21global_counter_kernelPiS_i)
        /*0038*/ 	.word	0x0000000c


	//----- nvinfo : EIATTR_FRAME_SIZE
	.align		4
.L_9:
        /*003c*/ 	.byte	0x04, 0x11
        /*003e*/ 	.short	(.L_11 - .L_10)
	.align		4
.L_10:
        /*0040*/ 	.word	index@(_Z21global_counter_kernelPiS_i)
        /*0044*/ 	.word	0x00000000


	//----- nvinfo : EIATTR_REGCOUNT
	.align		4
.L_11:
        /*0048*/ 	.byte	0x04, 0x2f
        /*004a*/ 	.short	(.L_13 - .L_12)
	.align		4
.L_12:
        /*004c*/ 	.word	index@(_Z20shmem_counter_kernelPiS_ii)
        /*0050*/ 	.word	0x0000000a


	//----- nvinfo : EIATTR_FRAME_SIZE
	.align		4
.L_13:
        /*0054*/ 	.byte	0x04, 0x11
        /*0056*/ 	.short	(.L_15 - .L_14)
	.align		4
.L_14:
        /*0058*/ 	.word	index@(_Z20shmem_counter_kernelPiS_ii)
        /*005c*/ 	.word	0x00000000


	//----- nvinfo : EIATTR_MIN_STACK_SIZE
	.align		4
.L_15:
        /*0060*/ 	.byte	0x04, 0x12
        /*0062*/ 	.short	(.L_17 - .L_16)
	.align		4
.L_16:
        /*0064*/ 	.word	index@(_Z20shmem_counter_kernelPiS_ii)
        /*0068*/ 	.word	0x00000000


	//----- nvinfo : EIATTR_MIN_STACK_SIZE
	.align		4
.L_17:
        /*006c*/ 	.byte	0x04, 0x12
        /*006e*/ 	.short	(.L_19 - .L_18)
	.align		4
.L_18:
        /*0070*/ 	.word	index@(_Z21global_counter_kernelPiS_i)
        /*0074*/ 	.word	0x00000000


	//----- nvinfo : EIATTR_MIN_STACK_SIZE
	.align		4
.L_19:
        /*0078*/ 	.byte	0x04, 0x12
        /*007a*/ 	.short	(.L_21 - .L_20)
	.align		4
.L_20:
        /*007c*/ 	.word	index@(_Z19shmem_reduce_kernelPiPKii)
        /*0080*/ 	.word	0x00000000


	//----- nvinfo : EIATTR_MIN_STACK_SIZE
	.align		4
.L_21:
        /*0084*/ 	.byte	0x04, 0x12
        /*0086*/ 	.short	(.L_23 - .L_22)
	.align		4
.L_22:
        /*0088*/ 	.word	index@(_Z16prefix_scan_stepPiS_ii)
        /*008c*/ 	.word	0x00000000
.L_23:


//--------------------- .nv.compat                --------------------------
	.section	.nv.compat,"",@"SHT_CUDA_COMPAT_INFO"
	.align	4
        /*0000*/ 	.byte	0x02, 0x09, 0x00, 0x00, 0x02, 0x02, 0x01, 0x00, 0x02, 0x05, 0x05, 0x00, 0x03, 0x07, 0x01, 0x01
        /*0010*/ 	.byte	0x02, 0x03, 0x00, 0x00, 0x02, 0x06, 0x01, 0x00, 0x04, 0x0b, 0x08, 0x00, 0x09, 0x00, 0x00, 0x00
        /*0020*/ 	.byte	0x00, 0x00, 0x00, 0x00


//--------------------- .nv.info._Z20shmem_counter_kernelPiS_ii --------------------------
	.section	.nv.info._Z20shmem_counter_kernelPiS_ii,"",@"SHT_CUDA_INFO"
	.sectionflags	@""
	.align	4


	//----- nvinfo : EIATTR_CUDA_API_VERSION
	.align		4
        /*0000*/ 	.byte	0x04, 0x37
        /*0002*/ 	.short	(.L_25 - .L_24)
.L_24:
        /*0004*/ 	.word	0x00000082


	//----- nvinfo : EIATTR_KPARAM_INFO
	.align		4
.L_25:
        /*0008*/ 	.byte	0x04, 0x17
        /*000a*/ 	.short	(.L_27 - .L_26)
.L_26:
        /*000c*/ 	.word	0x00000000
        /*0010*/ 	.short	0x0003
        /*0012*/ 	.short	0x0014
        /*0014*/ 	.byte	0x00, 0xf0, 0x11, 0x00


	//----- nvinfo : EIATTR_KPARAM_INFO
	.align		4
.L_27:
        /*0018*/ 	.byte	0x04, 0x17
        /*001a*/ 	.short	(.L_29 - .L_28)
.L_28:
        /*001c*/ 	.word	0x00000000
        /*0020*/ 	.short	0x0002
        /*0022*/ 	.short	0x0010
        /*0024*/ 	.byte	0x00, 0xf0, 0x11, 0x00


	//----- nvinfo : EIATTR_KPARAM_INFO
	.align		4
.L_29:
        /*0028*/ 	.byte	0x04, 0x17
        /*002a*/ 	.short	(.L_31 - .L_30)
.L_30:
        /*002c*/ 	.word	0x00000000
        /*0030*/ 	.short	0x0001
        /*0032*/ 	.short	0x0008
        /*0034*/ 	.byte	0x00, 0xf5, 0x21, 0x00


	//----- nvinfo : EIATTR_KPARAM_INFO
	.align		4
.L_31:
        /*0038*/ 	.byte	0x04, 0x17
        /*003a*/ 	.short	(.L_33 - .L_32)
.L_32:
        /*003c*/ 	.word	0x00000000
        /*0040*/ 	.short	0x0000
        /*0042*/ 	.short	0x0000
        /*0044*/ 	.byte	0x00, 0xf5, 0x21, 0x00


	//----- nvinfo : EIATTR_SPARSE_MMA_MASK
	.align		4
.L_33:
        /*0048*/ 	.byte	0x03, 0x50
        /*004a*/ 	.short	0x0000


	//----- nvinfo : EIATTR_MAXREG_COUNT
	.align		4
        /*004c*/ 	.byte	0x03, 0x1b
        /*004e*/ 	.short	0x00ff


	//----- nvinfo : EIATTR_NUM_BARRIERS
	.align		4
        /*0050*/ 	.byte	0x02, 0x4c
        /*0052*/ 	.byte	0x01
	.zero		1


	//----- nvinfo : EIATTR_MERCURY_ISA_VERSION
	.align		4
        /*0054*/ 	.byte	0x03, 0x5f
        /*0056*/ 	.short	0x0101


	//----- nvinfo : EIATTR_VRC_CTA_INIT_COUNT
	.align		4
        /*0058*/ 	.byte	0x02, 0x4a
	.zero		1
	.zero		1


	//----- nvinfo : EIATTR_EXIT_INSTR_OFFSETS
	.align		4
        /*005c*/ 	.byte	0x04, 0x1c
        /*005e*/ 	.short	(.L_35 - .L_34)


	//   ....[0]....
.L_34:
        /*0060*/ 	.word	0x000001b0


	//   ....[1]....
        /*0064*/ 	.word	0x00000220


	//----- nvinfo : EIATTR_CRS_STACK_SIZE
	.align		4
.L_35:
        /*0068*/ 	.byte	0x04, 0x1e
        /*006a*/ 	.short	(.L_37 - .L_36)
.L_36:
        /*006c*/ 	.word	0x00000000


	//----- nvinfo : EIATTR_CBANK_PARAM_SIZE
	.align		4
.L_37:
        /*0070*/ 	.byte	0x03, 0x19
        /*0072*/ 	.short	0x0018


	//----- nvinfo : EIATTR_PARAM_CBANK
	.align		4
        /*0074*/ 	.byte	0x04, 0x0a
        /*0076*/ 	.short	(.L_39 - .L_38)
	.align		4
.L_38:
        /*0078*/ 	.word	index@(.nv.constant0._Z20shmem_counter_kernelPiS_ii)
        /*007c*/ 	.short	0x0380
        /*007e*/ 	.short	0x0018


	//----- nvinfo : EIATTR_SW_WAR
	.align		4
.L_39:
        /*0080*/ 	.byte	0x04, 0x36
        /*0082*/ 	.short	(.L_41 - .L_40)
.L_40:
        /*0084*/ 	.word	0x00000008
.L_41:


//--------------------- .nv.info._Z21global_counter_kernelPiS_i --------------------------
	.section	.nv.info._Z21global_counter_kernelPiS_i,"",@"SHT_CUDA_INFO"
	.sectionflags	@""
	.align	4


	//----- nvinfo : EIATTR_CUDA_API_VERSION
	.align		4
        /*0000*/ 	.byte	0x04, 0x37
        /*0002*/ 	.short	(.L_43 - .L_42)
.L_42:
        /*0004*/ 	.word	0x00000082


	//----- nvinfo : EIATTR_KPARAM_INFO
	.align		4
.L_43:
        /*0008*/ 	.byte	0x04, 0x17
        /*000a*/ 	.short	(.L_45 - .L_44)
.L_44:
        /*000c*/ 	.word	0x00000000
        /*0010*/ 	.short	0x0002
        /*0012*/ 	.short	0x0010
        /*0014*/ 	.byte	0x00, 0xf0, 0x11, 0x00


	//----- nvinfo : EIATTR_KPARAM_INFO
	.align		4
.L_45:
        /*0018*/ 	.byte	0x04, 0x17
        /*001a*/ 	.short	(.L_47 - .L_46)
.L_46:
        /*001c*/ 	.word	0x00000000
        /*0020*/ 	.short	0x0001
        /*0022*/ 	.short	0x0008
        /*0024*/ 	.byte	0x00, 0xf5, 0x21, 0x00


	//----- nvinfo : EIATTR_KPARAM_INFO
	.align		4
.L_47:
        /*0028*/ 	.byte	0x04, 0x17
        /*002a*/ 	.short	(.L_49 - .L_48)
.L_48:
        /*002c*/ 	.word	0x00000000
        /*0030*/ 	.short	0x0000
        /*0032*/ 	.short	0x0000
        /*0034*/ 	.byte	0x00, 0xf5, 0x21, 0x00


	//----- nvinfo : EIATTR_SPARSE_MMA_MASK
	.align		4
.L_49:
        /*0038*/ 	.byte	0x03, 0x50
        /*003a*/ 	.short	0x0000


	//----- nvinfo : EIATTR_MAXREG_COUNT
	.align		4
        /*003c*/ 	.byte	0x03, 0x1b
        /*003e*/ 	.short	0x00ff


	//----- nvinfo : EIATTR_MERCURY_ISA_VERSION
	.align		4
        /*0040*/ 	.byte	0x03, 0x5f
        /*0042*/ 	.short	0x0101


	//----- nvinfo : EIATTR_VRC_CTA_INIT_COUNT
	.align		4
        /*0044*/ 	.byte	0x02, 0x4a
	.zero		1
	.zero		1


	//----- nvinfo : EIATTR_EXIT_INSTR_OFFSETS
	.align		4
        /*0048*/ 	.byte	0x04, 0x1c
        /*004a*/ 	.short	(.L_51 - .L_50)


	//   ....[0]....
.L_50:
        /*004c*/ 	.word	0x00000070


	//   ....[1]....
        /*0050*/ 	.word	0x00000130


	//----- nvinfo : EIATTR_CBANK_PARAM_SIZE
	.align		4
.L_51:
        /*0054*/ 	.byte	0x03, 0x19
        /*0056*/ 	.short	0x0014


	//----- nvinfo : EIATTR_PARAM_CBANK
	.align		4
        /*0058*/ 	.byte	0x04, 0x0a
        /*005a*/ 	.short	(.L_53 - .L_52)
	.align		4
.L_52:
        /*005c*/ 	.word	index@(.nv.constant0._Z21global_counter_kernelPiS_i)
        /*0060*/ 	.short	0x0380
        /*0062*/ 	.short	0x0014


	//----- nvinfo : EIATTR_SW_WAR
	.align		4
.L_53:
        /*0064*/ 	.byte	0x04, 0x36
        /*0066*/ 	.short	(.L_55 - .L_54)
.L_54:
        /*0068*/ 	.word	0x00000008
.L_55:


//--------------------- .nv.info._Z19shmem_reduce_kernelPiPKii --------------------------
	.section	.nv.info._Z19shmem_reduce_kernelPiPKii,"",@"SHT_CUDA_INFO"
	.sectionflags	@""
	.align	4


	//----- nvinfo : EIATTR_CUDA_API_VERSION
	.align		4
        /*0000*/ 	.byte	0x04, 0x37
        /*0002*/ 	.short	(.L_57 - .L_56)
.L_56:
        /*0004*/ 	.word	0x00000082


	//----- nvinfo : EIATTR_KPARAM_INFO
	.align		4
.L_57:
        /*0008*/ 	.byte	0x04, 0x17
        /*000a*/ 	.short	(.L_59 - .L_58)
.L_58:
        /*000c*/ 	.word	0x00000000
        /*0010*/ 	.short	0x0002
        /*0012*/ 	.short	0x0010
        /*0014*/ 	.byte	0x00, 0xf0, 0x11, 0x00


	//----- nvinfo : EIATTR_KPARAM_INFO
	.align		4
.L_59:
        /*0018*/ 	.byte	0x04, 0x17
        /*001a*/ 	.short	(.L_61 - .L_60)
.L_60:
        /*001c*/ 	.word	0x00000000
        /*0020*/ 	.short	0x0001
        /*0022*/ 	.short	0x0008
        /*0024*/ 	.byte	0x00, 0xf5, 0x21, 0x00


	//----- nvinfo : EIATTR_KPARAM_INFO
	.align		4
.L_61:
        /*0028*/ 	.byte	0x04, 0x17
        /*002a*/ 	.short	(.L_63 - .L_62)
.L_62:
        /*002c*/ 	.word	0x00000000
        /*0030*/ 	.short	0x0000
        /*0032*/ 	.short	0x0000
        /*0034*/ 	.byte	0x00, 0xf5, 0x21, 0x00


	//----- nvinfo : EIATTR_SPARSE_MMA_MASK
	.align		4
.L_63:
        /*0038*/ 	.byte	0x03, 0x50
        /*003a*/ 	.short	0x0000


	//----- nvinfo : EIATTR_MAXREG_COUNT
	.align		4
        /*003c*/ 	.byte	0x03, 0x1b
        /*003e*/ 	.short	0x00ff


	//----- nvinfo : EIATTR_NUM_BARRIERS
	.align		4
        /*0040*/ 	.byte	0x02, 0x4c
        /*0042*/ 	.byte	0x01
	.zero		1


	//----- nvinfo : EIATTR_MERCURY_ISA_VERSION
	.align		4
        /*0044*/ 	.byte	0x03, 0x5f
        /*0046*/ 	.short	0x0101


	//----- nvinfo : EIATTR_VRC_CTA_INIT_COUNT
	.align		4
        /*0048*/ 	.byte	0x02, 0x4a
	.zero		1
	.zero		1


	//----- nvinfo : EIATTR_EXIT_INSTR_OFFSETS
	.align		4
        /*004c*/ 	.byte	0x04, 0x1c
        /*004e*/ 	.short	(.L_65 - .L_64)


	//   ....[0]....
.L_64:
        /*0050*/ 	.word	0x00000220


	//   ....[1]....
        /*0054*/ 	.word	0x000002a0


	//----- nvinfo : EIATTR_CBANK_PARAM_SIZE
	.align		4
.L_65:
        /*0058*/ 	.byte	0x03, 0x19
        /*005a*/ 	.short	0x0014


	//----- nvinfo : EIATTR_PARAM_CBANK
	.align		4
        /*005c*/ 	.byte	0x04, 0x0a
        /*005e*/ 	.short	(.L_67 - .L_66)
	.align		4
.L_66:
        /*0060*/ 	.word	index@(.nv.constant0._Z19shmem_reduce_kernelPiPKii)
        /*0064*/ 	.short	0x0380
        /*0066*/ 	.short	0x0014


	//----- nvinfo : EIATTR_SW_WAR
	.align		4
.L_67:
        /*0068*/ 	.byte	0x04, 0x36
        /*006a*/ 	.short	(.L_69 - .L_68)
.L_68:
        /*006c*/ 	.word	0x00000008
.L_69:


//--------------------- .nv.info._Z16prefix_scan_stepPiS_ii --------------------------
	.section	.nv.info._Z16prefix_scan_stepPiS_ii,"",@"SHT_CUDA_INFO"
	.sectionflags	@""
	.align	4


	//----- nvinfo : EIATTR_CUDA_API_VERSION
	.align		4
        /*0000*/ 	.byte	0x04, 0x37
        /*0002*/ 	.short	(.L_71 - .L_70)
.L_70:
        /*0004*/ 	.word	0x00000082


	//----- nvinfo : EIATTR_KPARAM_INFO
	.align		4
.L_71:
        /*0008*/ 	.byte	0x04, 0x17
        /*000a*/ 	.short	(.L_73 - .L_72)
.L_72:
        /*000c*/ 	.word	0x00000000
        /*0010*/ 	.short	0x0003
        /*0012*/ 	.short	0x0014
        /*0014*/ 	.byte	0x00, 0xf0, 0x11, 0x00


	//----- nvinfo : EIATTR_KPARAM_INFO
	.align		4
.L_73:
        /*0018*/ 	.byte	0x04, 0x17
        /*001a*/ 	.short	(.L_75 - .L_74)
.L_74:
        /*001c*/ 	.word	0x00000000
        /*0020*/ 	.short	0x0002
        /*0022*/ 	.short	0x0010
        /*0024*/ 	.byte	0x00, 0xf0, 0x11, 0x00


	//----- nvinfo : EIATTR_KPARAM_INFO
	.align		4
.L_75:
        /*0028*/ 	.byte	0x04, 0x17
        /*002a*/ 	.short	(.L_77 - .L_76)
.L_76:
        /*002c*/ 	.word	0x00000000
        /*0030*/ 	.short	0x0001
        /*0032*/ 	.short	0x0008
        /*0034*/ 	.byte	0x00, 0xf5, 0x21, 0x00


	//----- nvinfo : EIATTR_KPARAM_INFO
	.align		4
.L_77:
        /*0038*/ 	.byte	0x04, 0x17
        /*003a*/ 	.short	(.L_79 - .L_78)
.L_78:
        /*003c*/ 	.word	0x00000000
        /*0040*/ 	.short	0x0000
        /*0042*/ 	.short	0x0000
        /*0044*/ 	.byte	0x00, 0xf5, 0x21, 0x00


	//----- nvinfo : EIATTR_SPARSE_MMA_MASK
	.align		4
.L_79:
        /*0048*/ 	.byte	0x03, 0x50
        /*004a*/ 	.short	0x0000


	//----- nvinfo : EIATTR_MAXREG_COUNT
	.align		4
        /*004c*/ 	.byte	0x03, 0x1b
        /*004e*/ 	.short	0x00ff


	//----- nvinfo : EIATTR_NUM_BARRIERS
	.align		4
        /*0050*/ 	.byte	0x02, 0x4c
        /*0052*/ 	.byte	0x01
	.zero		1


	//----- nvinfo : EIATTR_MERCURY_ISA_VERSION
	.align		4
        /*0054*/ 	.byte	0x03, 0x5f
        /*0056*/ 	.short	0x0101


	//----- nvinfo : EIATTR_VRC_CTA_INIT_COUNT
	.align		4
        /*0058*/ 	.byte	0x02, 0x4a
	.zero		1
	.zero		1


	//----- nvinfo : EIATTR_EXIT_INSTR_OFFSETS
	.align		4
        /*005c*/ 	.byte	0x04, 0x1c
        /*005e*/ 	.short	(.L_81 - .L_80)


	//   ....[0]....
.L_80:
        /*0060*/ 	.word	0x000001d0


	//   ....[1]....
        /*0064*/ 	.word	0x00000220


	//----- nvinfo : EIATTR_CRS_STACK_SIZE
	.align		4
.L_81:
        /*0068*/ 	.byte	0x04, 0x1e
        /*006a*/ 	.short	(.L_83 - .L_82)
.L_82:
        /*006c*/ 	.word	0x00000000


	//----- nvinfo : EIATTR_CBANK_PARAM_SIZE
	.align		4
.L_83:
        /*0070*/ 	.byte	0x03, 0x19
        /*0072*/ 	.short	0x0018


	//----- nvinfo : EIATTR_PARAM_CBANK
	.align		4
        /*0074*/ 	.byte	0x04, 0x0a
        /*0076*/ 	.short	(.L_85 - .L_84)
	.align		4
.L_84:
        /*0078*/ 	.word	index@(.nv.constant0._Z16prefix_scan_stepPiS_ii)
        /*007c*/ 	.short	0x0380
        /*007e*/ 	.short	0x0018


	//----- nvinfo : EIATTR_SW_WAR
	.align		4
.L_85:
        /*0080*/ 	.byte	0x04, 0x36
        /*0082*/ 	.short	(.L_87 - .L_86)
.L_86:
        /*0084*/ 	.word	0x00000008
.L_87:


//--------------------- .nv.callgraph             --------------------------
	.section	.nv.callgraph,"",@"SHT_CUDA_CALLGRAPH"
	.align	4
	.sectionentsize	8
	.align		4
        /*0000*/ 	.word	0x00000000
	.align		4
        /*0004*/ 	.word	0xffffffff
	.align		4
        /*0008*/ 	.word	0x00000000
	.align		4
        /*000c*/ 	.word	0xfffffffe
	.align		4
        /*0010*/ 	.word	0x00000000
	.align		4
        /*0014*/ 	.word	0xfffffffd
	.align		4
        /*0018*/ 	.word	0x00000000
	.align		4
        /*001c*/ 	.word	0xfffffffc


//--------------------- .text._Z20shmem_counter_kernelPiS_ii --------------------------
	.section	.text._Z20shmem_counter_kernelPiS_ii,"ax",@progbits
	.align	128
        .global         _Z20shmem_counter_kernelPiS_ii
        .type           _Z20shmem_counter_kernelPiS_ii,@function
        .size           _Z20shmem_counter_kernelPiS_ii,(.L_x_10 - _Z20shmem_counter_kernelPiS_ii)
        .other          _Z20shmem_counter_kernelPiS_ii,@"STO_CUDA_ENTRY STV_DEFAULT"
_Z20shmem_counter_kernelPiS_ii:
.text._Z20shmem_counter_kernelPiS_ii:
[----:B------:R-:W-:Y:S01]  /*0000*/  LDC R1, c[0x0][0x37c] ;  /* 0x0000df00ff017b82 */ /* 0x000fe20000000800 */
[----:B------:R-:W0:Y:S07]  /*0010*/  S2R R7, SR_TID.X ;  /* 0x0000000000077919 */ /* 0x000e2e0000002100 */
[----:B------:R-:W1:Y:S01]  /*0020*/  S2UR UR5, SR_CgaCtaId ;  /* 0x00000000000579c3 */ /* 0x000e620000008800 */
[----:B------:R-:W2:Y:S01]  /*0030*/  LDCU UR6, c[0x0][0x360] ;  /* 0x00006c00ff0677ac */ /* 0x000ea20008000800 */
[----:B------:R-:W-:Y:S01]  /*0040*/  BSSY.RECONVERGENT B0, `(.L_x_0) ;  /* 0x0000015000007945 */ /* 0x000fe20003800200 */
[----:B------:R-:W2:Y:S01]  /*0050*/  S2R R6, SR_CTAID.X ;  /* 0x0000000000067919 */ /* 0x000ea20000002500 */
[----:B------:R-:W3:Y:S01]  /*0060*/  LDCU UR7, c[0x0][0x390] ;  /* 0x00007200ff0777ac */ /* 0x000ee20008000800 */
[----:B------:R-:W-:-:S02]  /*0070*/  UMOV UR4, 0x400 ;  /* 0x0000040000047882 */ /* 0x000fc40000000000 */
[----:B-1----:R-:W-:Y:S01]  /*0080*/  ULEA UR4, UR5, UR4, 0x18 ;  /* 0x0000000405047291 */ /* 0x002fe2000f8ec0ff */
[----:B0-----:R-:W-:-:S05]  /*0090*/  ISETP.GT.U32.AND P0, PT, R7, 0x9, PT ;  /* 0x000000090700780c */ /* 0x001fca0003f04070 */
[----:B------:R-:W-:Y:S01]  /*00a0*/  LEA R0, R7, UR4, 0x2 ;  /* 0x0000000407007c11 */ /* 0x000fe2000f8e10ff */
[----:B--2---:R-:W-:-:S05]  /*00b0*/  IMAD R5, R6, UR6, R7 ;  /* 0x0000000606057c24 */ /* 0x004fca000f8e0207 */
[----:B---3--:R-:W-:Y:S01]  /*00c0*/  ISETP.GE.AND P1, PT, R5, UR7, PT ;  /* 0x0000000705007c0c */ /* 0x008fe2000bf26270 */
[----:B------:R-:W0:Y:S01]  /*00d0*/  LDCU.64 UR6, c[0x0][0x358] ;  /* 0x00006b00ff0677ac */ /* 0x000e220008000a00 */
[----:B------:R1:W-:Y:S01]  /*00e0*/  @!P0 STS [R0], RZ ;  /* 0x000000ff00008388 */ /* 0x0003e20000000800 */
[----:B------:R-:W-:Y:S10]  /*00f0*/  BAR.SYNC.DEFER_BLOCKING 0x0 ;  /* 0x0000000000007b1d */ /* 0x000ff40000010000 */
[----:B-1----:R-:W-:Y:S05]  /*0100*/  @P1 BRA `(.L_x_1) ;  /* 0x0000000000201947 */ /* 0x002fea0003800000 */
[----:B------:R-:W1:Y:S02]  /*0110*/  LDC.64 R2, c[0x0][0x380] ;  /* 0x0000e000ff027b82 */ /* 0x000e640000000a00 */
[----:B-1----:R-:W-:-:S06]  /*0120*/  IMAD.WIDE R2, R5, 0x4, R2 ;  /* 0x0000000405027825 */ /* 0x002fcc00078e0202 */
[----:B0-----:R-:W2:Y:S02]  /*0130*/  LDG.E R2, desc[UR6][R2.64] ;  /* 0x0000000602027981 */ /* 0x001ea4000c1e1900 */
[----:B--2---:R-:W-:-:S05]  /*0140*/  IMAD.HI R4, R2, 0x51eb851f, RZ ;  /* 0x51eb851f02047827 */ /* 0x004fca00078e02ff */
[----:B------:R-:W-:-:S04]  /*0150*/  SHF.R.U32.HI R5, RZ, 0x1f, R4 ;  /* 0x0000001fff057819 */ /* 0x000fc80000011604 */
[----:B------:R-:W-:-:S04]  /*0160*/  LEA.HI.SX32 R5, R4, R5, 0x1b ;  /* 0x0000000504057211 */ /* 0x000fc800078fdaff */
[----:B------:R-:W-:-:S05]  /*0170*/  LEA R5, R5, UR4, 0x2 ;  /* 0x0000000405057c11 */ /* 0x000fca000f8e10ff */
[----:B------:R1:W-:Y:S02]  /*0180*/  ATOMS.POPC.INC.32 RZ, [R5+URZ] ;  /* 0x0000000005ff7f8c */ /* 0x0003e4000d8000ff */
.L_x_1:
[----:B0-----:R-:W-:Y:S05]  /*0190*/  BSYNC.RECONVERGENT B0 ;  /* 0x0000000000007941 */ /* 0x001fea0003800200 */
.L_x_0:
[----:B------:R-:W-:Y:S06]  /*01a0*/  BAR.SYNC.DEFER_BLOCKING 0x0 ;  /* 0x0000000000007b1d */ /* 0x000fec0000010000 */
[----:B------:R-:W-:Y:S05]  /*01b0*/  @P0 EXIT ;  /* 0x000000000000094d */ /* 0x000fea0003800000 */
[----:B-1----:R-:W0:Y:S01]  /*01c0*/  LDS R5, [R0] ;  /* 0x0000000000057984 */ /* 0x002e220000000800 */
[----:B------:R-:W1:Y:S01]  /*01d0*/  LDC.64 R2, c[0x0][0x388] ;  /* 0x0000e200ff027b82 */ /* 0x000e620000000a00 */
[----:B------:R-:W2:Y:S02]  /*01e0*/  LDCU UR4, c[0x0][0x394] ;  /* 0x00007280ff0477ac */ /* 0x000ea40008000800 */
[----:B--2---:R-:W-:-:S04]  /*01f0*/  IMAD R7, R7, UR4, R6 ;  /* 0x0000000407077c24 */ /* 0x004fc8000f8e0206 */
[----:B-1----:R-:W-:-:S05]  /*0200*/  IMAD.WIDE.U32 R2, R7, 0x4, R2 ;  /* 0x0000000407027825 */ /* 0x002fca00078e0002 */
[----:B0-----:R-:W-:Y:S01]  /*0210*/  STG.E desc[UR6][R2.64], R5 ;  /* 0x0000000502007986 */ /* 0x001fe2000c101906 */
[----:B------:R-:W-:Y:S05]  /*0220*/  EXIT ;  /* 0x000000000000794d */ /* 0x000fea0003800000 */
.L_x_2:
[----:B------:R-:W-:-:S00]  /*0230*/  BRA `(.L_x_2) ;  /* 0xfffffffc00fc7947 */ /* 0x000fc0000383ffff */
[----:B------:R-:W-:-:S00]  /*0240*/  NOP ;  /* 0x0000000000007918 */ /* 0x000fc00000000000 */
        /* <DEDUP_REMOVED lines=11> */
.L_x_10:


//--------------------- .text._Z21global_counter_kernelPiS_i --------------------------
	.section	.text._Z21global_counter_kernelPiS_i,"ax",@progbits
	.align	128
        .global         _Z21global_counter_kernelPiS_i
        .type           _Z21global_counter_kernelPiS_i,@function
        .size           _Z21global_counter_kernelPiS_i,(.L_x_11 - _Z21global_counter_kernelPiS_i)
        .other          _Z21global_counter_kernelPiS_i,@"STO_CUDA_ENTRY STV_DEFAULT"
_Z21global_counter_kernelPiS_i:
.text._Z21global_counter_kernelPiS_i:
[----:B------:R-:W-:Y:S01]  /*0000*/  LDC R1, c[0x0][0x37c] ;  /* 0x0000df00ff017b82 */ /* 0x000fe20000000800 */
[----:B------:R-:W0:Y:S01]  /*0010*/  S2R R5, SR_TID.X ;  /* 0x0000000000057919 */ /* 0x000e220000002100 */
[----:B------:R-:W0:Y:S01]  /*0020*/  LDCU UR4, c[0x0][0x360] ;  /* 0x00006c00ff0477ac */ /* 0x000e220008000800 */
[----:B------:R-:W0:Y:S01]  /*0030*/  S2R R0, SR_CTAID.X ;  /* 0x0000000000007919 */ /* 0x000e220000002500 */
[----:B------:R-:W1:Y:S01]  /*0040*/  LDCU UR5, c[0x0][0x390] ;  /* 0x00007200ff0577ac */ /* 0x000e620008000800 */
[----:B0-----:R-:W-:-:S05]  /*0050*/  IMAD R5, R0, UR4, R5 ;  /* 0x0000000400057c24 */ /* 0x001fca000f8e0205 */
[----:B-1----:R-:W-:-:S13]  /*0060*/  ISETP.GE.AND P0, PT, R5, UR5, PT ;  /* 0x0000000505007c0c */ /* 0x002fda000bf06270 */
[----:B------:R-:W-:Y:S05]  /*0070*/  @P0 EXIT ;  /* 0x000000000000094d */ /* 0x000fea0003800000 */
[----:B------:R-:W0:Y:S01]  /*0080*/  LDC.64 R2, c[0x0][0x380] ;  /* 0x0000e000ff027b82 */ /* 0x000e220000000a00 */
[----:B------:R-:W1:Y:S01]  /*0090*/  LDCU.64 UR4, c[0x0][0x358] ;  /* 0x00006b00ff0477ac */ /* 0x000e620008000a00 */
[----:B0-----:R-:W-:-:S06]  /*00a0*/  IMAD.WIDE R2, R5, 0x4, R2 ;  /* 0x0000000405027825 */ /* 0x001fcc00078e0202 */
[----:B------:R-:W0:Y:S01]  /*00b0*/  LDC.64 R4, c[0x0][0x388] ;  /* 0x0000e200ff047b82 */ /* 0x000e220000000a00 */
[----:B-1----:R-:W2:Y:S01]  /*00c0*/  LDG.E R2, desc[UR4][R2.64] ;  /* 0x0000000402027981 */ /* 0x002ea2000c1e1900 */
[----:B------:R-:W-:Y:S02]  /*00d0*/  HFMA2 R9, -RZ, RZ, 0, 5.9604644775390625e-08 ;  /* 0x00000001ff097431 */ /* 0x000fe400000001ff */
[----:B--2---:R-:W-:-:S05]  /*00e0*/  IMAD.HI R0, R2, 0x51eb851f, RZ ;  /* 0x51eb851f02007827 */ /* 0x004fca00078e02ff */
[----:B------:R-:W-:-:S04]  /*00f0*/  SHF.R.U32.HI R7, RZ, 0x1f, R0 ;  /* 0x0000001fff077819 */ /* 0x000fc80000011600 */
[----:B------:R-:W-:-:S05]  /*0100*/  LEA.HI.SX32 R7, R0, R7, 0x1b ;  /* 0x0000000700077211 */ /* 0x000fca00078fdaff */
[----:B0-----:R-:W-:-:S05]  /*0110*/  IMAD.WIDE R4, R7, 0x4, R4 ;  /* 0x0000000407047825 */ /* 0x001fca00078e0204 */
[----:B------:R-:W-:Y:S01]  /*0120*/  REDG.E.ADD.STRONG.GPU desc[UR4][R4.64], R9 ;  /* 0x000000090400798e */ /* 0x000fe2000c12e104 */
[----:B------:R-:W-:Y:S05]  /*0130*/  EXIT ;  /* 0x000000000000794d */ /* 0x000fea0003800000 */
.L_x_3:
        /* <DEDUP_REMOVED lines=12> */
.L_x_11:


//--------------------- .text._Z19shmem_reduce_kernelPiPKii --------------------------
	.section	.text._Z19shmem_reduce_kernelPiPKii,"ax",@progbits
	.align	128
        .global         _Z19shmem_reduce_kernelPiPKii
        .type           _Z19shmem_reduce_kernelPiPKii,@function
        .size           _Z19shmem_reduce_kernelPiPKii,(.L_x_12 - _Z19shmem_reduce_kernelPiPKii)
        .other          _Z19shmem_reduce_kernelPiPKii,@"STO_CUDA_ENTRY STV_DEFAULT"
_Z19shmem_reduce_kernelPiPKii:
.text._Z19shmem_reduce_kernelPiPKii:
[----:B------:R-:W-:Y:S01]  /*0000*/  LDC R1, c[0x0][0x37c] ;  /* 0x0000df00ff017b82 */ /* 0x000fe20000000800 */
[----:B------:R-:W0:Y:S07]  /*0010*/  S2R R6, SR_TID.X ;  /* 0x0000000000067919 */ /* 0x000e2e0000002100 */
[----:B------:R-:W1:Y:S01]  /*0020*/  LDC.64 R2, c[0x0][0x388] ;  /* 0x0000e200ff027b82 */ /* 0x000e620000000a00 */
[----:B------:R-:W0:Y:S01]  /*0030*/  LDCU UR8, c[0x0][0x360] ;  /* 0x00006c00ff0877ac */ /* 0x000e220008000800 */
[----:B------:R-:W0:Y:S01]  /*0040*/  S2R R9, SR_CTAID.X ;  /* 0x0000000000097919 */ /* 0x000e220000002500 */
[----:B------:R-:W2:Y:S01]  /*0050*/  LDCU.64 UR6, c[0x0][0x358] ;  /* 0x00006b00ff0677ac */ /* 0x000ea20008000a00 */
[----:B0-----:R-:W-:-:S04]  /*0060*/  IMAD R5, R9, UR8, R6 ;  /* 0x0000000809057c24 */ /* 0x001fc8000f8e0206 */
[----:B-1----:R-:W-:-:S06]  /*0070*/  IMAD.WIDE R2, R5, 0x4, R2 ;  /* 0x0000000405027825 */ /* 0x002fcc00078e0202 */
[----:B--2---:R-:W2:Y:S01]  /*0080*/  LDG.E R2, desc[UR6][R2.64] ;  /* 0x0000000602027981 */ /* 0x004ea2000c1e1900 */
[----:B------:R-:W0:Y:S01]  /*0090*/  S2UR UR5, SR_CgaCtaId ;  /* 0x00000000000579c3 */ /* 0x000e220000008800 */
[----:B------:R-:W-:Y:S01]  /*00a0*/  UMOV UR4, 0x400 ;  /* 0x0000040000047882 */ /* 0x000fe20000000000 */
[----:B------:R-:W-:Y:S01]  /*00b0*/  UISETP.GE.U32.AND UP0, UPT, UR8, 0x2, UPT ;  /* 0x000000020800788c */ /* 0x000fe2000bf06070 */
[----:B------:R-:W-:Y:S01]  /*00c0*/  ISETP.NE.AND P1, PT, R6, RZ, PT ;  /* 0x000000ff0600720c */ /* 0x000fe20003f25270 */
[----:B0-----:R-:W-:-:S06]  /*00d0*/  ULEA UR4, UR5, UR4, 0x18 ;  /* 0x0000000405047291 */ /* 0x001fcc000f8ec0ff */
[----:B------:R-:W-:-:S05]  /*00e0*/  LEA R7, R6, UR4, 0x2 ;  /* 0x0000000406077c11 */ /* 0x000fca000f8e10ff */
[----:B--2---:R0:W-:Y:S01]  /*00f0*/  STS [R7], R2 ;  /* 0x0000000207007388 */ /* 0x0041e20000000800 */
[----:B------:R-:W-:Y:S06]  /*0100*/  BAR.SYNC.DEFER_BLOCKING 0x0 ;  /* 0x0000000000007b1d */ /* 0x000fec0000010000 */
[----:B------:R-:W-:Y:S05]  /*0110*/  BRA.U !UP0, `(.L_x_4) ;  /* 0x0000000108407547 */ /* 0x000fea000b800000 */
[----:B------:R-:W-:Y:S01]  /*0120*/  IMAD.U32 R0, RZ, RZ, UR8 ;  /* 0x00000008ff007e24 */ /* 0x000fe2000f8e00ff */
[----:B------:R-:W1:Y:S01]  /*0130*/  LDCU UR4, c[0x0][0x390] ;  /* 0x00007200ff0477ac */ /* 0x000e620008000800 */
[----:B------:R-:W-:-:S05]  /*0140*/  NOP ;  /* 0x0000000000007918 */ /* 0x000fca0000000000 */
.L_x_5:
[----:B------:R-:W-:-:S05]  /*0150*/  SHF.R.U32.HI R8, RZ, 0x1, R0 ;  /* 0x00000001ff087819 */ /* 0x000fca0000011600 */
[----:B0-----:R-:W-:-:S05]  /*0160*/  IMAD.IADD R2, R5, 0x1, R8 ;  /* 0x0000000105027824 */ /* 0x001fca00078e0208 */
[----:B-1----:R-:W-:-:S04]  /*0170*/  ISETP.GE.U32.AND P0, PT, R2, UR4, PT ;  /* 0x0000000402007c0c */ /* 0x002fc8000bf06070 */
[----:B------:R-:W-:-:S13]  /*0180*/  ISETP.GE.U32.OR P0, PT, R6, R8, P0 ;  /* 0x000000080600720c */ /* 0x000fda0000706470 */
[----:B------:R-:W-:Y:S01]  /*0190*/  @!P0 LEA R2, R8, R7, 0x2 ;  /* 0x0000000708028211 */ /* 0x000fe200078e10ff */
[----:B------:R-:W-:Y:S05]  /*01a0*/  @!P0 LDS R3, [R7] ;  /* 0x0000000007038984 */ /* 0x000fea0000000800 */
[----:B------:R-:W0:Y:S02]  /*01b0*/  @!P0 LDS R2, [R2] ;  /* 0x0000000002028984 */ /* 0x000e240000000800 */
[----:B0-----:R-:W-:-:S05]  /*01c0*/  @!P0 IMAD.IADD R4, R2, 0x1, R3 ;  /* 0x0000000102048824 */ /* 0x001fca00078e0203 */
[----:B------:R2:W-:Y:S01]  /*01d0*/  @!P0 STS [R7], R4 ;  /* 0x0000000407008388 */ /* 0x0005e20000000800 */
[----:B------:R-:W-:Y:S01]  /*01e0*/  BAR.SYNC.DEFER_BLOCKING 0x0 ;  /* 0x0000000000007b1d */ /* 0x000fe20000010000 */
[----:B------:R-:W-:Y:S02]  /*01f0*/  ISETP.GT.U32.AND P0, PT, R0, 0x3, PT ;  /* 0x000000030000780c */ /* 0x000fe40003f04070 */
[----:B------:R-:W-:-:S11]  /*0200*/  MOV R0, R8 ;  /* 0x0000000800007202 */ /* 0x000fd60000000f00 */
[----:B--2---:R-:W-:Y:S05]  /*0210*/  @P0 BRA `(.L_x_5) ;  /* 0xfffffffc00cc0947 */ /* 0x004fea000383ffff */
.L_x_4:
[----:B------:R-:W-:Y:S05]  /*0220*/  @P1 EXIT ;  /* 0x000000000000194d */ /* 0x000fea0003800000 */
[----:B------:R-:W1:Y:S01]  /*0230*/  S2UR UR5, SR_CgaCtaId ;  /* 0x00000000000579c3 */ /* 0x000e620000008800 */
[----:B------:R-:W-:-:S07]  /*0240*/  UMOV UR4, 0x400 ;  /* 0x0000040000047882 */ /* 0x000fce0000000000 */
[----:B0-----:R-:W0:Y:S01]  /*0250*/  LDC.64 R2, c[0x0][0x380] ;  /* 0x0000e000ff027b82 */ /* 0x001e220000000a00 */
[----:B-1----:R-:W-:Y:S01]  /*0260*/  ULEA UR4, UR5, UR4, 0x18 ;  /* 0x0000000405047291 */ /* 0x002fe2000f8ec0ff */
[----:B0-----:R-:W-:-:S08]  /*0270*/  IMAD.WIDE.U32 R2, R9, 0x4, R2 ;  /* 0x0000000409027825 */ /* 0x001fd000078e0002 */
[----:B------:R-:W0:Y:S04]  /*0280*/  LDS R5, [UR4] ;  /* 0x00000004ff057984 */ /* 0x000e280008000800 */
[----:B0-----:R-:W-:Y:S01]  /*0290*/  STG.E desc[UR6][R2.64], R5 ;  /* 0x0000000502007986 */ /* 0x001fe2000c101906 */
[----:B------:R-:W-:Y:S05]  /*02a0*/  EXIT ;  /* 0x000000000000794d */ /* 0x000fea0003800000 */
.L_x_6:
        /* <DEDUP_REMOVED lines=13> */
.L_x_12:


//--------------------- .text._Z16prefix_scan_stepPiS_ii --------------------------
	.section	.text._Z16prefix_scan_stepPiS_ii,"ax",@progbits
	.align	128
        .global         _Z16prefix_scan_stepPiS_ii
        .type           _Z16prefix_scan_stepPiS_ii,@function
        .size           _Z16prefix_scan_stepPiS_ii,(.L_x_13 - _Z16prefix_scan_stepPiS_ii)
        .other          _Z16prefix_scan_stepPiS_ii,@"STO_CUDA_ENTRY STV_DEFAULT"
_Z16prefix_scan_stepPiS_ii:
.text._Z16prefix_scan_stepPiS_ii:
[----:B------:R-:W-:Y:S01]  /*0000*/  LDC R1, c[0x0][0x37c] ;  /* 0x0000df00ff017b82 */ /* 0x000fe20000000800 */
[----:B------:R-:W0:Y:S07]  /*0010*/  S2R R9, SR_TID.X ;  /* 0x0000000000097919 */ /* 0x000e2e0000002100 */
[----:B------:R-:W1:Y:S01]  /*0020*/  LDC.64 R4, c[0x0][0x380] ;  /* 0x0000e000ff047b82 */ /* 0x000e620000000a00 */
[----:B------:R-:W0:Y:S01]  /*0030*/  LDCU UR4, c[0x0][0x360] ;  /* 0x00006c00ff0477ac */ /* 0x000e220008000800 */
[----:B------:R-:W0:Y:S01]  /*0040*/  S2R R0, SR_CTAID.X ;  /* 0x0000000000007919 */ /* 0x000e220000002500 */
[----:B------:R-:W2:Y:S05]  /*0050*/  LDCU.64 UR6, c[0x0][0x358] ;  /* 0x00006b00ff0677ac */ /* 0x000eaa0008000a00 */
[----:B------:R-:W3:Y:S01]  /*0060*/  S2UR UR5, SR_CgaCtaId ;  /* 0x00000000000579c3 */ /* 0x000ee20000008800 */
[----:B------:R-:W4:Y:S01]  /*0070*/  LDCU.64 UR8, c[0x0][0x390] ;  /* 0x00007200ff0877ac */ /* 0x000f220008000a00 */
[----:B0-----:R-:W-:-:S04]  /*0080*/  IMAD R7, R0, UR4, R9 ;  /* 0x0000000400077c24 */ /* 0x001fc8000f8e0209 */
[----:B-1----:R-:W-:-:S06]  /*0090*/  IMAD.WIDE R2, R7, 0x4, R4 ;  /* 0x0000000407027825 */ /* 0x002fcc00078e0204 */
[----:B--2---:R-:W2:Y:S01]  /*00a0*/  LDG.E R2, desc[UR6][R2.64] ;  /* 0x0000000602027981 */ /* 0x004ea2000c1e1900 */
[C---:B----4-:R-:W-:Y:S01]  /*00b0*/  ISETP.GE.AND P0, PT, R7.reuse, UR9, PT ;  /* 0x0000000907007c0c */ /* 0x050fe2000bf06270 */
[----:B------:R-:W-:Y:S01]  /*00c0*/  UMOV UR4, 0x400 ;  /* 0x0000040000047882 */ /* 0x000fe20000000000 */
[----:B------:R-:W-:Y:S01]  /*00d0*/  BSSY.RECONVERGENT B0, `(.L_x_7) ;  /* 0x000000e000007945 */ /* 0x000fe20003800200 */
[----:B---3--:R-:W-:Y:S01]  /*00e0*/  ULEA UR4, UR5, UR4, 0x18 ;  /* 0x0000000405047291 */ /* 0x008fe2000f8ec0ff */
[C---:B------:R-:W-:Y:S02]  /*00f0*/  ISETP.GE.OR P0, PT, R7.reuse, UR8, !P0 ;  /* 0x0000000807007c0c */ /* 0x040fe4000c706670 */
[----:B------:R-:W-:-:S03]  /*0100*/  ISETP.GE.AND P1, PT, R7, UR8, PT ;  /* 0x0000000807007c0c */ /* 0x000fc6000bf26270 */
[----:B------:R-:W-:-:S05]  /*0110*/  LEA R9, R9, UR4, 0x2 ;  /* 0x0000000409097c11 */ /* 0x000fca000f8e10ff */
[----:B--2---:R0:W-:Y:S01]  /*0120*/  STS [R9], R2 ;  /* 0x0000000209007388 */ /* 0x0041e20000000800 */
[----:B------:R-:W-:Y:S06]  /*0130*/  BAR.SYNC.DEFER_BLOCKING 0x0 ;  /* 0x0000000000007b1d */ /* 0x000fec0000010000 */
[----:B------:R-:W-:Y:S05]  /*0140*/  @P0 BRA `(.L_x_8) ;  /* 0x0000000000180947 */ /* 0x000fea0003800000 */
[----:B------:R-:W-:-:S05]  /*0150*/  IADD3 R3, PT, PT, R7, -UR9, RZ ;  /* 0x8000000907037c10 */ /* 0x000fca000fffe0ff */
[----:B0-----:R-:W-:Y:S02]  /*0160*/  IMAD.WIDE R2, R3, 0x4, R4 ;  /* 0x0000000403027825 */ /* 0x001fe400078e0204 */
[----:B------:R-:W0:Y:S04]  /*0170*/  LDS R5, [R9] ;  /* 0x0000000009057984 */ /* 0x000e280000000800 */
[----:B------:R-:W0:Y:S02]  /*0180*/  LDG.E R2, desc[UR6][R2.64] ;  /* 0x0000000602027981 */ /* 0x000e24000c1e1900 */
[----:B0-----:R-:W-:-:S05]  /*0190*/  IADD3 R0, PT, PT, R2, R5, RZ ;  /* 0x0000000502007210 */ /* 0x001fca0007ffe0ff */
[----:B------:R1:W-:Y:S02]  /*01a0*/  STS [R9], R0 ;  /* 0x0000000009007388 */ /* 0x0003e40000000800 */
.L_x_8:
[----:B------:R-:W-:Y:S05]  /*01b0*/  BSYNC.RECONVERGENT B0 ;  /* 0x0000000000007941 */ /* 0x000fea0003800200 */
.L_x_7:
[----:B------:R-:W-:Y:S06]  /*01c0*/  BAR.SYNC.DEFER_BLOCKING 0x0 ;  /* 0x0000000000007b1d */ /* 0x000fec0000010000 */
[----:B------:R-:W-:Y:S05]  /*01d0*/  @P1 EXIT ;  /* 0x000000000000194d */ /* 0x000fea0003800000 */
[----:B01----:R-:W0:Y:S01]  /*01e0*/  LDS R9, [R9] ;  /* 0x0000000009097984 */ /* 0x003e220000000800 */
[----:B------:R-:W1:Y:S02]  /*01f0*/  LDC.64 R2, c[0x0][0x388] ;  /* 0x0000e200ff027b82 */ /* 0x000e640000000a00 */
[----:B-1----:R-:W-:-:S05]  /*0200*/  IMAD.WIDE R2, R7, 0x4, R2 ;  /* 0x0000000407027825 */ /* 0x002fca00078e0202 */
[----:B0-----:R-:W-:Y:S01]  /*0210*/  STG.E desc[UR6][R2.64], R9 ;  /* 0x0000000902007986 */ /* 0x001fe2000c101906 */
[----:B------:R-:W-:Y:S05]  /*0220*/  EXIT ;  /* 0x000000000000794d */ /* 0x000fea0003800000 */
.L_x_9:
        /* <DEDUP_REMOVED lines=13> */
.L_x_13:


//--------------------- .nv.shared._Z20shmem_counter_kernelPiS_ii --------------------------
	.section	.nv.shared._Z20shmem_counter_kernelPiS_ii,"aw",@nobits
	.sectionflags	@""
	.align	16
	.zero		1024


//--------------------- .nv.shared.reserved.0     --------------------------
	.section	.nv.shared.reserved.0,"aw",@nobits
	.weak		__nv_reservedSMEM_offset_0_alias
	.size		__nv_reservedSMEM_offset_0_alias, 0, 64
	.other		__nv_reservedSMEM_offset_0_alias,@"STO_CUDA_RESERVED_SHARED STV_DEFAULT"
__nv_reservedSMEM_offset_0_alias:
	.zero		0
	.zero		64


//--------------------- .nv.shared._Z21global_counter_kernelPiS_i --------------------------
	.section	.nv.shared._Z21global_counter_kernelPiS_i,"aw",@nobits
	.sectionflags	@""
	.align	16
	.zero		1024


//--------------------- .nv.shared._Z19shmem_reduce_kernelPiPKii --------------------------
	.section	.nv.shared._Z19shmem_reduce_kernelPiPKii,"aw",@nobits
	.sectionflags	@""
	.align	16
	.zero		1024


//--------------------- .nv.shared._Z16prefix_scan_stepPiS_ii --------------------------
	.section	.nv.shared._Z16prefix_scan_stepPiS_ii,"aw",@nobits
	.sectionflags	@""
	.align	16
	.zero		1024


//--------------------- .nv.constant0._Z20shmem_counter_kernelPiS_ii --------------------------
	.section	.nv.constant0._Z20shmem_counter_kernelPiS_ii,"a",@progbits
	.sectionflags	@""
	.align	4
.nv.constant0._Z20shmem_counter_kernelPiS_ii:
	.zero		920


//--------------------- .nv.constant0._Z21global_counter_kernelPiS_i --------------------------
	.section	.nv.constant0._Z21global_counter_kernelPiS_i,"a",@progbits
	.sectionflags	@""
	.align	4
.nv.constant0._Z21global_counter_kernelPiS_i:
	.zero		916


//--------------------- .nv.constant0._Z19shmem_reduce_kernelPiPKii --------------------------
	.section	.nv.constant0._Z19shmem_reduce_kernelPiPKii,"a",@progbits
	.sectionflags	@""
	.align	4
.nv.constant0._Z19shmem_reduce_kernelPiPKii:
	.zero		916


//--------------------- .nv.constant0._Z16prefix_scan_stepPiS_ii --------------------------
	.section	.nv.constant0._Z16prefix_scan_stepPiS_ii,"a",@progbits
	.sectionflags	@""
	.align	4
.nv.constant0._Z16prefix_scan_stepPiS_ii:
	.zero		920


//--------------------- SYMBOLS --------------------------

	.type		.nv.reservedSmem.offset0,@object
	.size		.nv.reservedSmem.offset0,0x4
	.type		.nv.reservedSmem.cap,@object
	.size		.nv.reservedSmem.cap,0x4
